//
// Generated by NVIDIA NVVM Compiler
//
// Compiler Build ID: CL-36424714
// Cuda compilation tools, release 13.0, V13.0.88
// Based on NVVM 20.0.0
//

.version 9.0
.target sm_100
.address_size 64

	// .globl	_Z10cudaVecAddPdS_S_i

.visible .entry _Z10cudaVecAddPdS_S_i(
	.param .u64 .ptr .align 1 _Z10cudaVecAddPdS_S_i_param_0,
	.param .u64 .ptr .align 1 _Z10cudaVecAddPdS_S_i_param_1,
	.param .u64 .ptr .align 1 _Z10cudaVecAddPdS_S_i_param_2,
	.param .u32 _Z10cudaVecAddPdS_S_i_param_3
)
{


	ret;

}


// ===== COMPILED SASS (sm_100) =====

	.target	sm_100

	.elftype	@"ET_EXEC"


//--------------------- .note.nv.tkinfo           --------------------------
	.section	.note.nv.tkinfo,"",@"SHT_NOTE"
	.sectionflags	@"SHF_NOTE_NV_TKINFO"
	.tkinfo
        /*0018*/ 	.word	0x00000002
        /*0030*/ 	.string	""
        /*0030*/ 	.string	"ptxas"
        /*0030*/ 	.string	"Cuda compilation tools, release 13.0, V13.0.88"
        /*0030*/ 	.string	"Build cuda_13.0.r13.0/compiler.36424714_0"
        /*0030*/ 	.string	"-arch sm_100 -m 64 "



//--------------------- .note.nv.cuinfo           --------------------------
	.section	.note.nv.cuinfo,"",@"SHT_NOTE"
	.sectionflags	@"SHF_NOTE_NV_CUINFO"
        /*0018*/ 	.short	0x0002
        /*001a*/ 	.short	0x0064
        /*001c*/ 	.short	0x0082
	.zero		2


//--------------------- .nv.info                  --------------------------
	.section	.nv.info,"",@"SHT_CUDA_INFO"
	.align	4


	//----- nvinfo : EIATTR_REGCOUNT
	.align		4
        /*0000*/ 	.byte	0x04, 0x2f
        /*0002*/ 	.short	(.L_1 - .L_0)
	.align		4
.L_0:
        /*0004*/ 	.word	index@(_Z10cudaVecAddPdS_S_i)
        /*0008*/ 	.word	0x00000004


	//----- nvinfo : EIATTR_FRAME_SIZE
	.align		4
.L_1:
        /*000c*/ 	.byte	0x04, 0x11
        /*000e*/ 	.short	(.L_3 - .L_2)
	.align		4
.L_2:
        /*0010*/ 	.word	index@(_Z10cudaVecAddPdS_S_i)
        /*0014*/ 	.word	0x00000000


	//----- nvinfo : EIATTR_MIN_STACK_SIZE
	.align		4
.L_3:
        /*0018*/ 	.byte	0x04, 0x12
        /*001a*/ 	.short	(.L_5 - .L_4)
	.align		4
.L_4:
        /*001c*/ 	.word	index@(_Z10cudaVecAddPdS_S_i)
        /*0020*/ 	.word	0x00000000
.L_5:


//--------------------- .nv.compat                --------------------------
	.section	.nv.compat,"",@"SHT_CUDA_COMPAT_INFO"
	.align	4
        /*0000*/ 	.byte	0x02, 0x09, 0x00, 0x00, 0x02, 0x02, 0x01, 0x00, 0x02, 0x05, 0x05, 0x00, 0x03, 0x07, 0x01, 0x01
        /*0010*/ 	.byte	0x02, 0x03, 0x00, 0x00, 0x02, 0x06, 0x01, 0x00, 0x04, 0x0b, 0x08, 0x00, 0x09, 0x00, 0x00, 0x00
        /*0020*/ 	.byte	0x00, 0x00, 0x00, 0x00


//--------------------- .nv.info._Z10cudaVecAddPdS_S_i --------------------------
	.section	.nv.info._Z10cudaVecAddPdS_S_i,"",@"SHT_CUDA_INFO"
	.sectionflags	@""
	.align	4


	//----- nvinfo : EIATTR_CUDA_API_VERSION
	.align		4
        /*0000*/ 	.byte	0x04, 0x37
        /*0002*/ 	.short	(.L_7 - .L_6)
.L_6:
        /*0004*/ 	.word	0x00000082


	//----- nvinfo : EIATTR_KPARAM_INFO
	.align		4
.L_7:
        /*0008*/ 	.byte	0x04, 0x17
        /*000a*/ 	.short	(.L_9 - .L_8)
.L_8:
        /*000c*/ 	.word	0x00000000
        /*0010*/ 	.short	0x0003
        /*0012*/ 	.short	0x0018
        /*0014*/ 	.byte	0x00, 0xf0, 0x11, 0x00


	//----- nvinfo : EIATTR_KPARAM_INFO
	.align		4
.L_9:
        /*0018*/ 	.byte	0x04, 0x17
        /*001a*/ 	.short	(.L_11 - .L_10)
.L_10:
        /*001c*/ 	.word	0x00000000
        /*0020*/ 	.short	0x0002
        /*0022*/ 	.short	0x0010
        /*0024*/ 	.byte	0x00, 0xf5, 0x21, 0x00


	//----- nvinfo : EIATTR_KPARAM_INFO
	.align		4
.L_11:
        /*0028*/ 	.byte	0x04, 0x17
        /*002a*/ 	.short	(.L_13 - .L_12)
.L_12:
        /*002c*/ 	.word	0x00000000
        /*0030*/ 	.short	0x0001
        /*0032*/ 	.short	0x0008
        /*0034*/ 	.byte	0x00, 0xf5, 0x21, 0x00


	//----- nvinfo : EIATTR_KPARAM_INFO
	.align		4
.L_13:
        /*0038*/ 	.byte	0x04, 0x17
        /*003a*/ 	.short	(.L_15 - .L_14)
.L_14:
        /*003c*/ 	.word	0x00000000
        /*0040*/ 	.short	0x0000
        /*0042*/ 	.short	0x0000
        /*0044*/ 	.byte	0x00, 0xf5, 0x21, 0x00


	//----- nvinfo : EIATTR_SPARSE_MMA_MASK
	.align		4
.L_15:
        /*0048*/ 	.byte	0x03, 0x50
        /*004a*/ 	.short	0x0000


	//----- nvinfo : EIATTR_MAXREG_COUNT
	.align		4
        /*004c*/ 	.byte	0x03, 0x1b
        /*004e*/ 	.short	0x00ff


	//----- nvinfo : EIATTR_MERCURY_ISA_VERSION
	.align		4
        /*0050*/ 	.byte	0x03, 0x5f
        /*0052*/ 	.short	0x0101


	//----- nvinfo : EIATTR_VRC_CTA_INIT_COUNT
	.align		4
        /*0054*/ 	.byte	0x02, 0x4a
	.zero		1
	.zero		1


	//----- nvinfo : EIATTR_EXIT_INSTR_OFFSETS
	.align		4
        /*0058*/ 	.byte	0x04, 0x1c
        /*005a*/ 	.short	(.L_17 - .L_16)


	//   ....[0]....
.L_16:
        /*005c*/ 	.word	0x00000010


	//----- nvinfo : EIATTR_CBANK_PARAM_SIZE
	.align		4
.L_17:
        /*0060*/ 	.byte	0x03, 0x19
        /*0062*/ 	.short	0x001c


	//----- nvinfo : EIATTR_PARAM_CBANK
	.align		4
        /*0064*/ 	.byte	0x04, 0x0a
        /*0066*/ 	.short	(.L_19 - .L_18)
	.align		4
.L_18:
        /*0068*/ 	.word	index@(.nv.constant0._Z10cudaVecAddPdS_S_i)
        /*006c*/ 	.short	0x0380
        /*006e*/ 	.short	0x001c


	//----- nvinfo : EIATTR_SW_WAR
	.align		4
.L_19:
        /*0070*/ 	.byte	0x04, 0x36
        /*0072*/ 	.short	(.L_21 - .L_20)
.L_20:
        /*0074*/ 	.word	0x00000008
.L_21:


//--------------------- .nv.callgraph             --------------------------
	.section	.nv.callgraph,"",@"SHT_CUDA_CALLGRAPH"
	.align	4
	.sectionentsize	8
	.align		4
        /*0000*/ 	.word	0x00000000
	.align		4
        /*0004*/ 	.word	0xffffffff
	.align		4
        /*0008*/ 	.word	0x00000000
	.align		4
        /*000c*/ 	.word	0xfffffffe
	.align		4
        /*0010*/ 	.word	0x00000000
	.align		4
        /*0014*/ 	.word	0xfffffffd
	.align		4
        /*0018*/ 	.word	0x00000000
	.align		4
        /*001c*/ 	.word	0xfffffffc


//--------------------- .text._Z10cudaVecAddPdS_S_i --------------------------
	.section	.text._Z10cudaVecAddPdS_S_i,"ax",@progbits
	.align	128
        .global         _Z10cudaVecAddPdS_S_i
        .type           _Z10cudaVecAddPdS_S_i,@function
        .size           _Z10cudaVecAddPdS_S_i,(.L_x_1 - _Z10cudaVecAddPdS_S_i)
        .other          _Z10cudaVecAddPdS_S_i,@"STO_CUDA_ENTRY STV_DEFAULT"
_Z10cudaVecAddPdS_S_i:
.text._Z10cudaVecAddPdS_S_i:
[----:B------:R-:W-:Y:S01]  /*0000*/  LDC R1, c[0x0][0x37c] ;  /* 0x0000df00ff017b82 */ /* 0x000fe20000000800 */
[----:B------:R-:W-:Y:S05]  /*0010*/  EXIT ;  /* 0x000000000000794d */ /* 0x000fea0003800000 */
.L_x_0:
[----:B------:R-:W-:-:S00]  /*0020*/  BRA `(.L_x_0) ;  /* 0xfffffffc00fc7947 */ /* 0x000fc0000383ffff */
[----:B------:R-:W-:-:S00]  /*0030*/  NOP ;  /* 0x0000000000007918 */ /* 0x000fc00000000000 */
        /* <DEDUP_REMOVED lines=12> */
.L_x_1:


//--------------------- .nv.shared.reserved.0     --------------------------
	.section	.nv.shared.reserved.0,"aw",@nobits
	.weak		__nv_reservedSMEM_offset_0_alias
	.size		__nv_reservedSMEM_offset_0_alias, 0, 64
	.other		__nv_reservedSMEM_offset_0_alias,@"STO_CUDA_RESERVED_SHARED STV_DEFAULT"
__nv_reservedSMEM_offset_0_alias:
	.zero		0
	.zero		64


//--------------------- .nv.constant0._Z10cudaVecAddPdS_S_i --------------------------
	.section	.nv.constant0._Z10cudaVecAddPdS_S_i,"a",@progbits
	.sectionflags	@""
	.align	4
.nv.constant0._Z10cudaVecAddPdS_S_i:
	.zero		924


//--------------------- SYMBOLS --------------------------

	.type		.nv.reservedSmem.offset0,@object
	.size		.nv.reservedSmem.offset0,0x4
